//
// Generated by NVIDIA NVVM Compiler
//
// Compiler Build ID: CL-36424714
// Cuda compilation tools, release 13.0, V13.0.88
// Based on NVVM 20.0.0
//

.version 9.0
.target sm_100
.address_size 64

	// .globl	_Z16histogram_kernelPKiPiii

.visible .entry _Z16histogram_kernelPKiPiii(
	.param .u64 .ptr .align 1 _Z16histogram_kernelPKiPiii_param_0,
	.param .u64 .ptr .align 1 _Z16histogram_kernelPKiPiii_param_1,
	.param .u32 _Z16histogram_kernelPKiPiii_param_2,
	.param .u32 _Z16histogram_kernelPKiPiii_param_3
)
{
	.reg .pred 	%p<2>;
	.reg .b32 	%r<8>;
	.reg .b64 	%rd<9>;

	ld.param.u64 	%rd1, [_Z16histogram_kernelPKiPiii_param_0];
	ld.param.u64 	%rd2, [_Z16histogram_kernelPKiPiii_param_1];
	ld.param.u32 	%r2, [_Z16histogram_kernelPKiPiii_param_2];
	mov.u32 	%r3, %ntid.x;
	mov.u32 	%r4, %ctaid.x;
	mov.u32 	%r5, %tid.x;
	mad.lo.s32 	%r1, %r3, %r4, %r5;
	setp.ge.s32 	%p1, %r1, %r2;
	@%p1 bra 	$L__BB0_2;
	cvta.to.global.u64 	%rd3, %rd1;
	cvta.to.global.u64 	%rd4, %rd2;
	mul.wide.s32 	%rd5, %r1, 4;
	add.s64 	%rd6, %rd3, %rd5;
	ld.global.u32 	%r6, [%rd6];
	mul.wide.s32 	%rd7, %r6, 4;
	add.s64 	%rd8, %rd4, %rd7;
	atom.global.add.u32 	%r7, [%rd8], 1;
$L__BB0_2:
	ret;

}


// ===== COMPILED SASS (sm_100) =====

	.target	sm_100

	.elftype	@"ET_EXEC"


//--------------------- .note.nv.tkinfo           --------------------------
	.section	.note.nv.tkinfo,"",@"SHT_NOTE"
	.sectionflags	@"SHF_NOTE_NV_TKINFO"
	.tkinfo
        /*0018*/ 	.word	0x00000002
        /*0030*/ 	.string	""
        /*0030*/ 	.string	"ptxas"
        /*0030*/ 	.string	"Cuda compilation tools, release 13.0, V13.0.88"
        /*0030*/ 	.string	"Build cuda_13.0.r13.0/compiler.36424714_0"
        /*0030*/ 	.string	"-arch sm_100 -m 64 "



//--------------------- .note.nv.cuinfo           --------------------------
	.section	.note.nv.cuinfo,"",@"SHT_NOTE"
	.sectionflags	@"SHF_NOTE_NV_CUINFO"
        /*0018*/ 	.short	0x0002
        /*001a*/ 	.short	0x0064
        /*001c*/ 	.short	0x0082
	.zero		2


//--------------------- .nv.info                  --------------------------
	.section	.nv.info,"",@"SHT_CUDA_INFO"
	.align	4


	//----- nvinfo : EIATTR_REGCOUNT
	.align		4
        /*0000*/ 	.byte	0x04, 0x2f
        /*0002*/ 	.short	(.L_1 - .L_0)
	.align		4
.L_0:
        /*0004*/ 	.word	index@(_Z16histogram_kernelPKiPiii)
        /*0008*/ 	.word	0x0000000a


	//----- nvinfo : EIATTR_FRAME_SIZE
	.align		4
.L_1:
        /*000c*/ 	.byte	0x04, 0x11
        /*000e*/ 	.short	(.L_3 - .L_2)
	.align		4
.L_2:
        /*0010*/ 	.word	index@(_Z16histogram_kernelPKiPiii)
        /*0014*/ 	.word	0x00000000


	//----- nvinfo : EIATTR_MIN_STACK_SIZE
	.align		4
.L_3:
        /*0018*/ 	.byte	0x04, 0x12
        /*001a*/ 	.short	(.L_5 - .L_4)
	.align		4
.L_4:
        /*001c*/ 	.word	index@(_Z16histogram_kernelPKiPiii)
        /*0020*/ 	.word	0x00000000
.L_5:


//--------------------- .nv.compat                --------------------------
	.section	.nv.compat,"",@"SHT_CUDA_COMPAT_INFO"
	.align	4
        /*0000*/ 	.byte	0x02, 0x09, 0x00, 0x00, 0x02, 0x02, 0x01, 0x00, 0x02, 0x05, 0x05, 0x00, 0x03, 0x07, 0x01, 0x01
        /*0010*/ 	.byte	0x02, 0x03, 0x00, 0x00, 0x02, 0x06, 0x01, 0x00, 0x04, 0x0b, 0x08, 0x00, 0x09, 0x00, 0x00, 0x00
        /*0020*/ 	.byte	0x00, 0x00, 0x00, 0x00


//--------------------- .nv.info._Z16histogram_kernelPKiPiii --------------------------
	.section	.nv.info._Z16histogram_kernelPKiPiii,"",@"SHT_CUDA_INFO"
	.sectionflags	@""
	.align	4


	//----- nvinfo : EIATTR_CUDA_API_VERSION
	.align		4
        /*0000*/ 	.byte	0x04, 0x37
        /*0002*/ 	.short	(.L_7 - .L_6)
.L_6:
        /*0004*/ 	.word	0x00000082


	//----- nvinfo : EIATTR_KPARAM_INFO
	.align		4
.L_7:
        /*0008*/ 	.byte	0x04, 0x17
        /*000a*/ 	.short	(.L_9 - .L_8)
.L_8:
        /*000c*/ 	.word	0x00000000
        /*0010*/ 	.short	0x0003
        /*0012*/ 	.short	0x0014
        /*0014*/ 	.byte	0x00, 0xf0, 0x11, 0x00


	//----- nvinfo : EIATTR_KPARAM_INFO
	.align		4
.L_9:
        /*0018*/ 	.byte	0x04, 0x17
        /*001a*/ 	.short	(.L_11 - .L_10)
.L_10:
        /*001c*/ 	.word	0x00000000
        /*0020*/ 	.short	0x0002
        /*0022*/ 	.short	0x0010
        /*0024*/ 	.byte	0x00, 0xf0, 0x11, 0x00


	//----- nvinfo : EIATTR_KPARAM_INFO
	.align		4
.L_11:
        /*0028*/ 	.byte	0x04, 0x17
        /*002a*/ 	.short	(.L_13 - .L_12)
.L_12:
        /*002c*/ 	.word	0x00000000
        /*0030*/ 	.short	0x0001
        /*0032*/ 	.short	0x0008
        /*0034*/ 	.byte	0x00, 0xf5, 0x21, 0x00


	//----- nvinfo : EIATTR_KPARAM_INFO
	.align		4
.L_13:
        /*0038*/ 	.byte	0x04, 0x17
        /*003a*/ 	.short	(.L_15 - .L_14)
.L_14:
        /*003c*/ 	.word	0x00000000
        /*0040*/ 	.short	0x0000
        /*0042*/ 	.short	0x0000
        /*0044*/ 	.byte	0x00, 0xf5, 0x21, 0x00


	//----- nvinfo : EIATTR_SPARSE_MMA_MASK
	.align		4
.L_15:
        /*0048*/ 	.byte	0x03, 0x50
        /*004a*/ 	.short	0x0000


	//----- nvinfo : EIATTR_MAXREG_COUNT
	.align		4
        /*004c*/ 	.byte	0x03, 0x1b
        /*004e*/ 	.short	0x00ff


	//----- nvinfo : EIATTR_MERCURY_ISA_VERSION
	.align		4
        /*0050*/ 	.byte	0x03, 0x5f
        /*0052*/ 	.short	0x0101


	//----- nvinfo : EIATTR_VRC_CTA_INIT_COUNT
	.align		4
        /*0054*/ 	.byte	0x02, 0x4a
	.zero		1
	.zero		1


	//----- nvinfo : EIATTR_EXIT_INSTR_OFFSETS
	.align		4
        /*0058*/ 	.byte	0x04, 0x1c
        /*005a*/ 	.short	(.L_17 - .L_16)


	//   ....[0]....
.L_16:
        /*005c*/ 	.word	0x00000070


	//   ....[1]....
        /*0060*/ 	.word	0x00000100


	//----- nvinfo : EIATTR_CBANK_PARAM_SIZE
	.align		4
.L_17:
        /*0064*/ 	.byte	0x03, 0x19
        /*0066*/ 	.short	0x0018


	//----- nvinfo : EIATTR_PARAM_CBANK
	.align		4
        /*0068*/ 	.byte	0x04, 0x0a
        /*006a*/ 	.short	(.L_19 - .L_18)
	.align		4
.L_18:
        /*006c*/ 	.word	index@(.nv.constant0._Z16histogram_kernelPKiPiii)
        /*0070*/ 	.short	0x0380
        /*0072*/ 	.short	0x0018


	//----- nvinfo : EIATTR_SW_WAR
	.align		4
.L_19:
        /*0074*/ 	.byte	0x04, 0x36
        /*0076*/ 	.short	(.L_21 - .L_20)
.L_20:
        /*0078*/ 	.word	0x00000008
.L_21:


//--------------------- .nv.callgraph             --------------------------
	.section	.nv.callgraph,"",@"SHT_CUDA_CALLGRAPH"
	.align	4
	.sectionentsize	8
	.align		4
        /*0000*/ 	.word	0x00000000
	.align		4
        /*0004*/ 	.word	0xffffffff
	.align		4
        /*0008*/ 	.word	0x00000000
	.align		4
        /*000c*/ 	.word	0xfffffffe
	.align		4
        /*0010*/ 	.word	0x00000000
	.align		4
        /*0014*/ 	.word	0xfffffffd
	.align		4
        /*0018*/ 	.word	0x00000000
	.align		4
        /*001c*/ 	.word	0xfffffffc


//--------------------- .text._Z16histogram_kernelPKiPiii --------------------------
	.section	.text._Z16histogram_kernelPKiPiii,"ax",@progbits
	.align	128
        .global         _Z16histogram_kernelPKiPiii
        .type           _Z16histogram_kernelPKiPiii,@function
        .size           _Z16histogram_kernelPKiPiii,(.L_x_1 - _Z16histogram_kernelPKiPiii)
        .other          _Z16histogram_kernelPKiPiii,@"STO_CUDA_ENTRY STV_DEFAULT"
_Z16histogram_kernelPKiPiii:
.text._Z16histogram_kernelPKiPiii:
[----:B------:R-:W-:Y:S01]  /*0000*/  LDC R1, c[0x0][0x37c] ;  /* 0x0000df00ff017b82 */ /* 0x000fe20000000800 */
[----:B------:R-:W0:Y:S01]  /*0010*/  S2R R5, SR_CTAID.X ;  /* 0x0000000000057919 */ /* 0x000e220000002500 */
[----:B------:R-:W0:Y:S01]  /*0020*/  LDCU UR4, c[0x0][0x360] ;  /* 0x00006c00ff0477ac */ /* 0x000e220008000800 */
[----:B------:R-:W0:Y:S01]  /*0030*/  S2R R0, SR_TID.X ;  /* 0x0000000000007919 */ /* 0x000e220000002100 */
[----:B------:R-:W1:Y:S01]  /*0040*/  LDCU UR5, c[0x0][0x390] ;  /* 0x00007200ff0577ac */ /* 0x000e620008000800 */
[----:B0-----:R-:W-:-:S05]  /*0050*/  IMAD R5, R5, UR4, R0 ;  /* 0x0000000405057c24 */ /* 0x001fca000f8e0200 */
[----:B-1----:R-:W-:-:S13]  /*0060*/  ISETP.GE.AND P0, PT, R5, UR5, PT ;  /* 0x0000000505007c0c */ /* 0x002fda000bf06270 */
[----:B------:R-:W-:Y:S05]  /*0070*/  @P0 EXIT ;  /* 0x000000000000094d */ /* 0x000fea0003800000 */
[----:B------:R-:W0:Y:S01]  /*0080*/  LDC.64 R2, c[0x0][0x380] ;  /* 0x0000e000ff027b82 */ /* 0x000e220000000a00 */
[----:B------:R-:W1:Y:S01]  /*0090*/  LDCU.64 UR4, c[0x0][0x358] ;  /* 0x00006b00ff0477ac */ /* 0x000e620008000a00 */
[----:B0-----:R-:W-:-:S06]  /*00a0*/  IMAD.WIDE R2, R5, 0x4, R2 ;  /* 0x0000000405027825 */ /* 0x001fcc00078e0202 */
[----:B------:R-:W0:Y:S01]  /*00b0*/  LDC.64 R4, c[0x0][0x388] ;  /* 0x0000e200ff047b82 */ /* 0x000e220000000a00 */
[----:B-1----:R-:W0:Y:S01]  /*00c0*/  LDG.E R3, desc[UR4][R2.64] ;  /* 0x0000000402037981 */ /* 0x002e22000c1e1900 */
[----:B------:R-:W-:Y:S02]  /*00d0*/  HFMA2 R7, -RZ, RZ, 0, 5.9604644775390625e-08 ;  /* 0x00000001ff077431 */ /* 0x000fe400000001ff */
[----:B0-----:R-:W-:-:S05]  /*00e0*/  IMAD.WIDE R4, R3, 0x4, R4 ;  /* 0x0000000403047825 */ /* 0x001fca00078e0204 */
[----:B------:R-:W-:Y:S01]  /*00f0*/  REDG.E.ADD.STRONG.GPU desc[UR4][R4.64], R7 ;  /* 0x000000070400798e */ /* 0x000fe2000c12e104 */
[----:B------:R-:W-:Y:S05]  /*0100*/  EXIT ;  /* 0x000000000000794d */ /* 0x000fea0003800000 */
.L_x_0:
[----:B------:R-:W-:-:S00]  /*0110*/  BRA `(.L_x_0) ;  /* 0xfffffffc00fc7947 */ /* 0x000fc0000383ffff */
[----:B------:R-:W-:-:S00]  /*0120*/  NOP ;  /* 0x0000000000007918 */ /* 0x000fc00000000000 */
        /* <DEDUP_REMOVED lines=13> */
.L_x_1:


//--------------------- .nv.shared.reserved.0     --------------------------
	.section	.nv.shared.reserved.0,"aw",@nobits
	.weak		__nv_reservedSMEM_offset_0_alias
	.size		__nv_reservedSMEM_offset_0_alias, 0, 64
	.other		__nv_reservedSMEM_offset_0_alias,@"STO_CUDA_RESERVED_SHARED STV_DEFAULT"
__nv_reservedSMEM_offset_0_alias:
	.zero		0
	.zero		64


//--------------------- .nv.constant0._Z16histogram_kernelPKiPiii --------------------------
	.section	.nv.constant0._Z16histogram_kernelPKiPiii,"a",@progbits
	.sectionflags	@""
	.align	4
.nv.constant0._Z16histogram_kernelPKiPiii:
	.zero		920


//--------------------- SYMBOLS --------------------------

	.type		.nv.reservedSmem.offset0,@object
	.size		.nv.reservedSmem.offset0,0x4
